//
// Generated by NVIDIA NVVM Compiler
//
// Compiler Build ID: CL-36424714
// Cuda compilation tools, release 13.0, V13.0.88
// Based on NVVM 20.0.0
//

.version 9.0
.target sm_100
.address_size 64

	// .globl	_Z19device_Matrix_multiILi16ELi4EEvPKdS1_Pdiii
// _ZZ19device_Matrix_multiILi16ELi4EEvPKdS1_PdiiiE15matrix_B_shared has been demoted

.visible .entry _Z19device_Matrix_multiILi16ELi4EEvPKdS1_Pdiii(
	.param .u64 .ptr .align 1 _Z19device_Matrix_multiILi16ELi4EEvPKdS1_Pdiii_param_0,
	.param .u64 .ptr .align 1 _Z19device_Matrix_multiILi16ELi4EEvPKdS1_Pdiii_param_1,
	.param .u64 .ptr .align 1 _Z19device_Matrix_multiILi16ELi4EEvPKdS1_Pdiii_param_2,
	.param .u32 _Z19device_Matrix_multiILi16ELi4EEvPKdS1_Pdiii_param_3,
	.param .u32 _Z19device_Matrix_multiILi16ELi4EEvPKdS1_Pdiii_param_4,
	.param .u32 _Z19device_Matrix_multiILi16ELi4EEvPKdS1_Pdiii_param_5
)
{
	.local .align 16 .b8 	__local_depot0[128];
	.reg .b64 	%SP;
	.reg .b64 	%SPL;
	.reg .pred 	%p<10>;
	.reg .b32 	%r<82>;
	.reg .b64 	%rd<37>;
	.reg .b64 	%fd<330>;
	// demoted variable
	.shared .align 8 .b8 _ZZ19device_Matrix_multiILi16ELi4EEvPKdS1_PdiiiE15matrix_B_shared[2176];
	mov.u64 	%SPL, __local_depot0;
	ld.param.u32 	%r30, [_Z19device_Matrix_multiILi16ELi4EEvPKdS1_Pdiii_param_3];
	ld.param.u32 	%r70, [_Z19device_Matrix_multiILi16ELi4EEvPKdS1_Pdiii_param_4];
	add.u64 	%rd36, %SPL, 0;
	mov.u32 	%r34, %tid.x;
	mov.u32 	%r35, %tid.y;
	mov.u32 	%r36, %ctaid.y;
	mov.u32 	%r37, %ctaid.x;
	mov.f64 	%fd298, 0d0000000000000000;
	st.local.v2.f64 	[%rd36], {%fd298, %fd298};
	st.local.v2.f64 	[%rd36+16], {%fd298, %fd298};
	st.local.v2.f64 	[%rd36+32], {%fd298, %fd298};
	st.local.v2.f64 	[%rd36+48], {%fd298, %fd298};
	st.local.v2.f64 	[%rd36+64], {%fd298, %fd298};
	st.local.v2.f64 	[%rd36+80], {%fd298, %fd298};
	st.local.v2.f64 	[%rd36+96], {%fd298, %fd298};
	st.local.v2.f64 	[%rd36+112], {%fd298, %fd298};
	shl.b32 	%r38, %r37, 6;
	add.s32 	%r39, %r38, %r34;
	shl.b32 	%r40, %r35, 4;
	add.s32 	%r1, %r39, %r40;
	shl.b32 	%r2, %r36, 4;
	add.s32 	%r41, %r2, %r35;
	mad.lo.s32 	%r72, %r70, %r41, %r34;
	mov.b32 	%r73, 0;
	mul.wide.s32 	%rd24, %r30, 8;
	mov.f64 	%fd299, %fd298;
	mov.f64 	%fd300, %fd298;
	mov.f64 	%fd301, %fd298;
	mov.f64 	%fd302, %fd298;
	mov.f64 	%fd303, %fd298;
	mov.f64 	%fd304, %fd298;
	mov.f64 	%fd305, %fd298;
	mov.f64 	%fd306, %fd298;
	mov.f64 	%fd307, %fd298;
	mov.f64 	%fd308, %fd298;
	mov.f64 	%fd309, %fd298;
	mov.f64 	%fd310, %fd298;
	mov.f64 	%fd311, %fd298;
	mov.f64 	%fd312, %fd298;
	mov.f64 	%fd313, %fd298;
	mov.u32 	%r80, %r1;
$L__BB0_1:
	ld.param.u32 	%r67, [_Z19device_Matrix_multiILi16ELi4EEvPKdS1_Pdiii_param_4];
	ld.param.u64 	%rd33, [_Z19device_Matrix_multiILi16ELi4EEvPKdS1_Pdiii_param_1];
	min.s32 	%r42, %r70, 16;
	max.s32 	%r8, %r42, 1;
	cvta.to.global.u64 	%rd12, %rd33;
	mul.wide.s32 	%rd13, %r72, 8;
	add.s64 	%rd14, %rd12, %rd13;
	ld.global.f64 	%fd146, [%rd14];
	mov.u32 	%r43, %tid.x;
	mov.u32 	%r44, _ZZ19device_Matrix_multiILi16ELi4EEvPKdS1_PdiiiE15matrix_B_shared;
	mad.lo.s32 	%r45, %r43, 136, %r44;
	mov.u32 	%r46, %tid.y;
	shl.b32 	%r47, %r46, 3;
	add.s32 	%r48, %r45, %r47;
	st.shared.f64 	[%r48], %fd146;
	shl.b32 	%r49, %r67, 2;
	mul.wide.s32 	%rd15, %r49, 8;
	add.s64 	%rd16, %rd14, %rd15;
	ld.global.f64 	%fd147, [%rd16];
	st.shared.f64 	[%r48+32], %fd147;
	shl.b32 	%r50, %r67, 3;
	add.s32 	%r51, %r50, %r72;
	mul.wide.s32 	%rd17, %r51, 8;
	add.s64 	%rd18, %rd12, %rd17;
	ld.global.f64 	%fd148, [%rd18];
	st.shared.f64 	[%r48+64], %fd148;
	add.s32 	%r52, %r51, %r49;
	mul.wide.s32 	%rd19, %r52, 8;
	add.s64 	%rd20, %rd12, %rd19;
	ld.global.f64 	%fd149, [%rd20];
	st.shared.f64 	[%r48+96], %fd149;
	add.s32 	%r72, %r72, 16;
	bar.sync 	0;
	setp.le.s32 	%p1, %r67, %r73;
	@%p1 bra 	$L__BB0_7;
	setp.lt.s32 	%p2, %r70, 2;
	mov.b32 	%r78, 0;
	@%p2 bra 	$L__BB0_5;
	and.b32  	%r78, %r8, 30;
	add.s32 	%r74, %r44, 136;
	neg.s32 	%r76, %r78;
$L__BB0_4:
	ld.param.u64 	%rd31, [_Z19device_Matrix_multiILi16ELi4EEvPKdS1_Pdiii_param_0];
	cvta.to.global.u64 	%rd21, %rd31;
	mul.wide.s32 	%rd22, %r80, 8;
	add.s64 	%rd23, %rd21, %rd22;
	ld.global.f64 	%fd150, [%rd23];
	ld.shared.f64 	%fd151, [%r74+-136];
	fma.rn.f64 	%fd152, %fd150, %fd151, %fd313;
	ld.shared.f64 	%fd153, [%r74+-128];
	fma.rn.f64 	%fd154, %fd150, %fd153, %fd312;
	ld.shared.f64 	%fd155, [%r74+-120];
	fma.rn.f64 	%fd156, %fd150, %fd155, %fd311;
	ld.shared.f64 	%fd157, [%r74+-112];
	fma.rn.f64 	%fd158, %fd150, %fd157, %fd310;
	ld.shared.f64 	%fd159, [%r74+-104];
	fma.rn.f64 	%fd160, %fd150, %fd159, %fd309;
	ld.shared.f64 	%fd161, [%r74+-96];
	fma.rn.f64 	%fd162, %fd150, %fd161, %fd308;
	ld.shared.f64 	%fd163, [%r74+-88];
	fma.rn.f64 	%fd164, %fd150, %fd163, %fd307;
	ld.shared.f64 	%fd165, [%r74+-80];
	fma.rn.f64 	%fd166, %fd150, %fd165, %fd306;
	ld.shared.f64 	%fd167, [%r74+-72];
	fma.rn.f64 	%fd168, %fd150, %fd167, %fd305;
	ld.shared.f64 	%fd169, [%r74+-64];
	fma.rn.f64 	%fd170, %fd150, %fd169, %fd304;
	ld.shared.f64 	%fd171, [%r74+-56];
	fma.rn.f64 	%fd172, %fd150, %fd171, %fd303;
	ld.shared.f64 	%fd173, [%r74+-48];
	fma.rn.f64 	%fd174, %fd150, %fd173, %fd302;
	ld.shared.f64 	%fd175, [%r74+-40];
	fma.rn.f64 	%fd176, %fd150, %fd175, %fd301;
	ld.shared.f64 	%fd177, [%r74+-32];
	fma.rn.f64 	%fd178, %fd150, %fd177, %fd300;
	ld.shared.f64 	%fd179, [%r74+-24];
	fma.rn.f64 	%fd180, %fd150, %fd179, %fd299;
	ld.shared.f64 	%fd181, [%r74+-16];
	fma.rn.f64 	%fd182, %fd150, %fd181, %fd298;
	add.s64 	%rd25, %rd23, %rd24;
	ld.global.f64 	%fd183, [%rd25];
	ld.shared.f64 	%fd184, [%r74];
	fma.rn.f64 	%fd313, %fd183, %fd184, %fd152;
	ld.shared.f64 	%fd185, [%r74+8];
	fma.rn.f64 	%fd312, %fd183, %fd185, %fd154;
	ld.shared.f64 	%fd186, [%r74+16];
	fma.rn.f64 	%fd311, %fd183, %fd186, %fd156;
	ld.shared.f64 	%fd187, [%r74+24];
	fma.rn.f64 	%fd310, %fd183, %fd187, %fd158;
	ld.shared.f64 	%fd188, [%r74+32];
	fma.rn.f64 	%fd309, %fd183, %fd188, %fd160;
	ld.shared.f64 	%fd189, [%r74+40];
	fma.rn.f64 	%fd308, %fd183, %fd189, %fd162;
	ld.shared.f64 	%fd190, [%r74+48];
	fma.rn.f64 	%fd307, %fd183, %fd190, %fd164;
	ld.shared.f64 	%fd191, [%r74+56];
	fma.rn.f64 	%fd306, %fd183, %fd191, %fd166;
	ld.shared.f64 	%fd192, [%r74+64];
	fma.rn.f64 	%fd305, %fd183, %fd192, %fd168;
	ld.shared.f64 	%fd193, [%r74+72];
	fma.rn.f64 	%fd304, %fd183, %fd193, %fd170;
	ld.shared.f64 	%fd194, [%r74+80];
	fma.rn.f64 	%fd303, %fd183, %fd194, %fd172;
	ld.shared.f64 	%fd195, [%r74+88];
	fma.rn.f64 	%fd302, %fd183, %fd195, %fd174;
	ld.shared.f64 	%fd196, [%r74+96];
	fma.rn.f64 	%fd301, %fd183, %fd196, %fd176;
	ld.shared.f64 	%fd197, [%r74+104];
	fma.rn.f64 	%fd300, %fd183, %fd197, %fd178;
	ld.shared.f64 	%fd198, [%r74+112];
	fma.rn.f64 	%fd299, %fd183, %fd198, %fd180;
	ld.shared.f64 	%fd199, [%r74+120];
	fma.rn.f64 	%fd298, %fd183, %fd199, %fd182;
	add.s32 	%r76, %r76, 2;
	shl.b32 	%r57, %r30, 1;
	add.s32 	%r80, %r80, %r57;
	add.s32 	%r74, %r74, 272;
	setp.ne.s32 	%p3, %r76, 0;
	@%p3 bra 	$L__BB0_4;
$L__BB0_5:
	and.b32  	%r58, %r8, 1;
	setp.eq.b32 	%p4, %r58, 1;
	not.pred 	%p5, %p4;
	@%p5 bra 	$L__BB0_7;
	ld.param.u64 	%rd32, [_Z19device_Matrix_multiILi16ELi4EEvPKdS1_Pdiii_param_0];
	cvta.to.global.u64 	%rd26, %rd32;
	mul.wide.s32 	%rd27, %r80, 8;
	add.s64 	%rd28, %rd26, %rd27;
	mov.u32 	%r59, _ZZ19device_Matrix_multiILi16ELi4EEvPKdS1_PdiiiE15matrix_B_shared;
	mad.lo.s32 	%r60, %r78, 136, %r59;
	ld.global.f64 	%fd200, [%rd28];
	ld.shared.f64 	%fd201, [%r60];
	fma.rn.f64 	%fd313, %fd200, %fd201, %fd313;
	ld.shared.f64 	%fd202, [%r60+8];
	fma.rn.f64 	%fd312, %fd200, %fd202, %fd312;
	ld.shared.f64 	%fd203, [%r60+16];
	fma.rn.f64 	%fd311, %fd200, %fd203, %fd311;
	ld.shared.f64 	%fd204, [%r60+24];
	fma.rn.f64 	%fd310, %fd200, %fd204, %fd310;
	ld.shared.f64 	%fd205, [%r60+32];
	fma.rn.f64 	%fd309, %fd200, %fd205, %fd309;
	ld.shared.f64 	%fd206, [%r60+40];
	fma.rn.f64 	%fd308, %fd200, %fd206, %fd308;
	ld.shared.f64 	%fd207, [%r60+48];
	fma.rn.f64 	%fd307, %fd200, %fd207, %fd307;
	ld.shared.f64 	%fd208, [%r60+56];
	fma.rn.f64 	%fd306, %fd200, %fd208, %fd306;
	ld.shared.f64 	%fd209, [%r60+64];
	fma.rn.f64 	%fd305, %fd200, %fd209, %fd305;
	ld.shared.f64 	%fd210, [%r60+72];
	fma.rn.f64 	%fd304, %fd200, %fd210, %fd304;
	ld.shared.f64 	%fd211, [%r60+80];
	fma.rn.f64 	%fd303, %fd200, %fd211, %fd303;
	ld.shared.f64 	%fd212, [%r60+88];
	fma.rn.f64 	%fd302, %fd200, %fd212, %fd302;
	ld.shared.f64 	%fd213, [%r60+96];
	fma.rn.f64 	%fd301, %fd200, %fd213, %fd301;
	ld.shared.f64 	%fd214, [%r60+104];
	fma.rn.f64 	%fd300, %fd200, %fd214, %fd300;
	ld.shared.f64 	%fd215, [%r60+112];
	fma.rn.f64 	%fd299, %fd200, %fd215, %fd299;
	ld.shared.f64 	%fd216, [%r60+120];
	fma.rn.f64 	%fd298, %fd200, %fd216, %fd298;
	add.s32 	%r80, %r80, %r30;
$L__BB0_7:
	ld.param.u32 	%r68, [_Z19device_Matrix_multiILi16ELi4EEvPKdS1_Pdiii_param_4];
	add.s32 	%r73, %r73, 16;
	bar.sync 	0;
	add.s32 	%r62, %r2, %r46;
	mov.u32 	%r63, %tid.x;
	mad.lo.s32 	%r64, %r68, %r62, %r63;
	add.s32 	%r65, %r64, %r68;
	setp.lt.s32 	%p6, %r72, %r65;
	add.s32 	%r70, %r70, -16;
	@%p6 bra 	$L__BB0_1;
	st.local.v2.f64 	[%rd36], {%fd313, %fd312};
	st.local.v2.f64 	[%rd36+16], {%fd311, %fd310};
	st.local.v2.f64 	[%rd36+32], {%fd309, %fd308};
	st.local.v2.f64 	[%rd36+48], {%fd307, %fd306};
	st.local.v2.f64 	[%rd36+64], {%fd305, %fd304};
	st.local.v2.f64 	[%rd36+80], {%fd303, %fd302};
	st.local.v2.f64 	[%rd36+96], {%fd301, %fd300};
	st.local.v2.f64 	[%rd36+112], {%fd299, %fd298};
	setp.ge.s32 	%p7, %r1, %r30;
	@%p7 bra 	$L__BB0_12;
	ld.param.u32 	%r69, [_Z19device_Matrix_multiILi16ELi4EEvPKdS1_Pdiii_param_5];
	mad.lo.s32 	%r25, %r30, %r2, %r1;
	sub.s32 	%r26, %r69, %r2;
	setp.lt.s32 	%p8, %r26, 1;
	@%p8 bra 	$L__BB0_12;
	ld.param.u64 	%rd34, [_Z19device_Matrix_multiILi16ELi4EEvPKdS1_Pdiii_param_2];
	min.u32 	%r66, %r26, 16;
	neg.s32 	%r81, %r66;
	mul.wide.u32 	%rd29, %r25, 8;
	cvta.to.global.u64 	%rd30, %rd34;
	add.s64 	%rd35, %rd30, %rd29;
	mul.wide.u32 	%rd3, %r30, 8;
$L__BB0_11:
	ld.local.f64 	%fd217, [%rd36];
	st.global.f64 	[%rd35], %fd217;
	add.s32 	%r81, %r81, 1;
	setp.ne.s32 	%p9, %r81, 0;
	add.s64 	%rd36, %rd36, 8;
	add.s64 	%rd35, %rd35, %rd3;
	@%p9 bra 	$L__BB0_11;
$L__BB0_12:
	ret;

}


// ===== COMPILED SASS (sm_100) =====

	.target	sm_100

	.elftype	@"ET_EXEC"


//--------------------- .note.nv.tkinfo           --------------------------
	.section	.note.nv.tkinfo,"",@"SHT_NOTE"
	.sectionflags	@"SHF_NOTE_NV_TKINFO"
	.tkinfo
        /*0018*/ 	.word	0x00000002
        /*0030*/ 	.string	""
        /*0030*/ 	.string	"ptxas"
        /*0030*/ 	.string	"Cuda compilation tools, release 13.0, V13.0.88"
        /*0030*/ 	.string	"Build cuda_13.0.r13.0/compiler.36424714_0"
        /*0030*/ 	.string	"-arch sm_100 -m 64 "



//--------------------- .note.nv.cuinfo           --------------------------
	.section	.note.nv.cuinfo,"",@"SHT_NOTE"
	.sectionflags	@"SHF_NOTE_NV_CUINFO"
        /*0018*/ 	.short	0x0002
        /*001a*/ 	.short	0x0064
        /*001c*/ 	.short	0x0082
	.zero		2


//--------------------- .nv.info                  --------------------------
	.section	.nv.info,"",@"SHT_CUDA_INFO"
	.align	4


	//----- nvinfo : EIATTR_REGCOUNT
	.align		4
        /*0000*/ 	.byte	0x04, 0x2f
        /*0002*/ 	.short	(.L_1 - .L_0)
	.align		4
.L_0:
        /*0004*/ 	.word	index@(_Z19device_Matrix_multiILi16ELi4EEvPKdS1_Pdiii)
        /*0008*/ 	.word	0x00000040


	//----- nvinfo : EIATTR_FRAME_SIZE
	.align		4
.L_1:
        /*000c*/ 	.byte	0x04, 0x11
        /*000e*/ 	.short	(.L_3 - .L_2)
	.align		4
.L_2:
        /*0010*/ 	.word	index@(_Z19device_Matrix_multiILi16ELi4EEvPKdS1_Pdiii)
        /*0014*/ 	.word	0x00000080


	//----- nvinfo : EIATTR_MIN_STACK_SIZE
	.align		4
.L_3:
        /*0018*/ 	.byte	0x04, 0x12
        /*001a*/ 	.short	(.L_5 - .L_4)
	.align		4
.L_4:
        /*001c*/ 	.word	index@(_Z19device_Matrix_multiILi16ELi4EEvPKdS1_Pdiii)
        /*0020*/ 	.word	0x00000080
.L_5:


//--------------------- .nv.compat                --------------------------
	.section	.nv.compat,"",@"SHT_CUDA_COMPAT_INFO"
	.align	4
        /*0000*/ 	.byte	0x02, 0x09, 0x00, 0x00, 0x02, 0x02, 0x01, 0x00, 0x02, 0x05, 0x05, 0x00, 0x03, 0x07, 0x01, 0x01
        /*0010*/ 	.byte	0x02, 0x03, 0x00, 0x00, 0x02, 0x06, 0x01, 0x00, 0x04, 0x0b, 0x08, 0x00, 0x01, 0x00, 0x00, 0x00
        /*0020*/ 	.byte	0x00, 0x00, 0x00, 0x00


//--------------------- .nv.info._Z19device_Matrix_multiILi16ELi4EEvPKdS1_Pdiii --------------------------
	.section	.nv.info._Z19device_Matrix_multiILi16ELi4EEvPKdS1_Pdiii,"",@"SHT_CUDA_INFO"
	.sectionflags	@""
	.align	4


	//----- nvinfo : EIATTR_CUDA_API_VERSION
	.align		4
        /*0000*/ 	.byte	0x04, 0x37
        /*0002*/ 	.short	(.L_7 - .L_6)
.L_6:
        /*0004*/ 	.word	0x00000082


	//----- nvinfo : EIATTR_KPARAM_INFO
	.align		4
.L_7:
        /*0008*/ 	.byte	0x04, 0x17
        /*000a*/ 	.short	(.L_9 - .L_8)
.L_8:
        /*000c*/ 	.word	0x00000000
        /*0010*/ 	.short	0x0005
        /*0012*/ 	.short	0x0020
        /*0014*/ 	.byte	0x00, 0xf0, 0x11, 0x00


	//----- nvinfo : EIATTR_KPARAM_INFO
	.align		4
.L_9:
        /*0018*/ 	.byte	0x04, 0x17
        /*001a*/ 	.short	(.L_11 - .L_10)
.L_10:
        /*001c*/ 	.word	0x00000000
        /*0020*/ 	.short	0x0004
        /*0022*/ 	.short	0x001c
        /*0024*/ 	.byte	0x00, 0xf0, 0x11, 0x00


	//----- nvinfo : EIATTR_KPARAM_INFO
	.align		4
.L_11:
        /*0028*/ 	.byte	0x04, 0x17
        /*002a*/ 	.short	(.L_13 - .L_12)
.L_12:
        /*002c*/ 	.word	0x00000000
        /*0030*/ 	.short	0x0003
        /*0032*/ 	.short	0x0018
        /*0034*/ 	.byte	0x00, 0xf0, 0x11, 0x00


	//----- nvinfo : EIATTR_KPARAM_INFO
	.align		4
.L_13:
        /*0038*/ 	.byte	0x04, 0x17
        /*003a*/ 	.short	(.L_15 - .L_14)
.L_14:
        /*003c*/ 	.word	0x00000000
        /*0040*/ 	.short	0x0002
        /*0042*/ 	.short	0x0010
        /*0044*/ 	.byte	0x00, 0xf5, 0x21, 0x00


	//----- nvinfo : EIATTR_KPARAM_INFO
	.align		4
.L_15:
        /*0048*/ 	.byte	0x04, 0x17
        /*004a*/ 	.short	(.L_17 - .L_16)
.L_16:
        /*004c*/ 	.word	0x00000000
        /*0050*/ 	.short	0x0001
        /*0052*/ 	.short	0x0008
        /*0054*/ 	.byte	0x00, 0xf5, 0x21, 0x00


	//----- nvinfo : EIATTR_KPARAM_INFO
	.align		4
.L_17:
        /*0058*/ 	.byte	0x04, 0x17
        /*005a*/ 	.short	(.L_19 - .L_18)
.L_18:
        /*005c*/ 	.word	0x00000000
        /*0060*/ 	.short	0x0000
        /*0062*/ 	.short	0x0000
        /*0064*/ 	.byte	0x00, 0xf5, 0x21, 0x00


	//----- nvinfo : EIATTR_SPARSE_MMA_MASK
	.align		4
.L_19:
        /*0068*/ 	.byte	0x03, 0x50
        /*006a*/ 	.short	0x0000


	//----- nvinfo : EIATTR_MAXREG_COUNT
	.align		4
        /*006c*/ 	.byte	0x03, 0x1b
        /*006e*/ 	.short	0x00ff


	//----- nvinfo : EIATTR_NUM_BARRIERS
	.align		4
        /*0070*/ 	.byte	0x02, 0x4c
        /*0072*/ 	.byte	0x01
	.zero		1


	//----- nvinfo : EIATTR_MERCURY_ISA_VERSION
	.align		4
        /*0074*/ 	.byte	0x03, 0x5f
        /*0076*/ 	.short	0x0101


	//----- nvinfo : EIATTR_VRC_CTA_INIT_COUNT
	.align		4
        /*0078*/ 	.byte	0x02, 0x4a
	.zero		1
	.zero		1


	//----- nvinfo : EIATTR_EXIT_INSTR_OFFSETS
	.align		4
        /*007c*/ 	.byte	0x04, 0x1c
        /*007e*/ 	.short	(.L_21 - .L_20)


	//   ....[0]....
.L_20:
        /*0080*/ 	.word	0x00000cf0


	//   ....[1]....
        /*0084*/ 	.word	0x00000d30


	//   ....[2]....
        /*0088*/ 	.word	0x00001010


	//   ....[3]....
        /*008c*/ 	.word	0x00001090


	//----- nvinfo : EIATTR_CRS_STACK_SIZE
	.align		4
.L_21:
        /*0090*/ 	.byte	0x04, 0x1e
        /*0092*/ 	.short	(.L_23 - .L_22)
.L_22:
        /*0094*/ 	.word	0x00000000


	//----- nvinfo : EIATTR_CBANK_PARAM_SIZE
	.align		4
.L_23:
        /*0098*/ 	.byte	0x03, 0x19
        /*009a*/ 	.short	0x0024


	//----- nvinfo : EIATTR_PARAM_CBANK
	.align		4
        /*009c*/ 	.byte	0x04, 0x0a
        /*009e*/ 	.short	(.L_25 - .L_24)
	.align		4
.L_24:
        /*00a0*/ 	.word	index@(.nv.constant0._Z19device_Matrix_multiILi16ELi4EEvPKdS1_Pdiii)
        /*00a4*/ 	.short	0x0380
        /*00a6*/ 	.short	0x0024


	//----- nvinfo : EIATTR_SW_WAR
	.align		4
.L_25:
        /*00a8*/ 	.byte	0x04, 0x36
        /*00aa*/ 	.short	(.L_27 - .L_26)
.L_26:
        /*00ac*/ 	.word	0x00000008
.L_27:


//--------------------- .nv.callgraph             --------------------------
	.section	.nv.callgraph,"",@"SHT_CUDA_CALLGRAPH"
	.align	4
	.sectionentsize	8
	.align		4
        /*0000*/ 	.word	0x00000000
	.align		4
        /*0004*/ 	.word	0xffffffff
	.align		4
        /*0008*/ 	.word	0x00000000
	.align		4
        /*000c*/ 	.word	0xfffffffe
	.align		4
        /*0010*/ 	.word	0x00000000
	.align		4
        /*0014*/ 	.word	0xfffffffd
	.align		4
        /*0018*/ 	.word	0x00000000
	.align		4
        /*001c*/ 	.word	0xfffffffc


//--------------------- .text._Z19device_Matrix_multiILi16ELi4EEvPKdS1_Pdiii --------------------------
	.section	.text._Z19device_Matrix_multiILi16ELi4EEvPKdS1_Pdiii,"ax",@progbits
	.align	128
        .global         _Z19device_Matrix_multiILi16ELi4EEvPKdS1_Pdiii
        .type           _Z19device_Matrix_multiILi16ELi4EEvPKdS1_Pdiii,@function
        .size           _Z19device_Matrix_multiILi16ELi4EEvPKdS1_Pdiii,(.L_x_10 - _Z19device_Matrix_multiILi16ELi4EEvPKdS1_Pdiii)
        .other          _Z19device_Matrix_multiILi16ELi4EEvPKdS1_Pdiii,@"STO_CUDA_ENTRY STV_DEFAULT"
_Z19device_Matrix_multiILi16ELi4EEvPKdS1_Pdiii:
.text._Z19device_Matrix_multiILi16ELi4EEvPKdS1_Pdiii:
[----:B------:R-:W0:Y:S01]  /*0000*/  LDC R1, c[0x0][0x37c] ;  /* 0x0000df00ff017b82 */ /* 0x000e220000000800 */
[----:B------:R-:W1:Y:S07]  /*0010*/  S2R R0, SR_TID.X ;  /* 0x0000000000007919 */ /* 0x000e6e0000002100 */
[----:B------:R-:W2:Y:S01]  /*0020*/  S2UR UR5, SR_CTAID.Y ;  /* 0x00000000000579c3 */ /* 0x000ea20000002600 */
[----:B0-----:R-:W-:Y:S01]  /*0030*/  VIADD R1, R1, 0xffffff80 ;  /* 0xffffff8001017836 */ /* 0x001fe20000000000 */
[----:B------:R-:W0:Y:S01]  /*0040*/  LDCU UR4, c[0x0][0x39c] ;  /* 0x00007380ff0477ac */ /* 0x000e220008000800 */
[----:B------:R-:W1:Y:S01]  /*0050*/  S2R R5, SR_CTAID.X ;  /* 0x0000000000057919 */ /* 0x000e620000002500 */
[----:B------:R-:W-:Y:S01]  /*0060*/  CS2R R10, SRZ ;  /* 0x00000000000a7805 */ /* 0x000fe2000001ff00 */
[----:B------:R-:W-:Y:S01]  /*0070*/  IMAD.MOV.U32 R53, RZ, RZ, R1 ;  /* 0x000000ffff357224 */ /* 0x000fe200078e0001 */
[----:B------:R-:W-:Y:S01]  /*0080*/  CS2R R8, SRZ ;  /* 0x0000000000087805 */ /* 0x000fe2000001ff00 */
[----:B------:R-:W3:Y:S01]  /*0090*/  S2R R3, SR_TID.Y ;  /* 0x0000000000037919 */ /* 0x000ee20000002200 */
[----:B------:R-:W-:-:S02]  /*00a0*/  CS2R R14, SRZ ;  /* 0x00000000000e7805 */ /* 0x000fc4000001ff00 */
[----:B------:R-:W-:Y:S02]  /*00b0*/  CS2R R12, SRZ ;  /* 0x00000000000c7805 */ /* 0x000fe4000001ff00 */
[----:B------:R-:W-:Y:S01]  /*00c0*/  CS2R R18, SRZ ;  /* 0x0000000000127805 */ /* 0x000fe2000001ff00 */
[----:B------:R4:W-:Y:S01]  /*00d0*/  STL.128 [R1], RZ ;  /* 0x000000ff01007387 */ /* 0x0009e20000100c00 */
[----:B------:R-:W-:Y:S02]  /*00e0*/  CS2R R16, SRZ ;  /* 0x0000000000107805 */ /* 0x000fe4000001ff00 */
[----:B------:R-:W-:Y:S02]  /*00f0*/  CS2R R6, SRZ ;  /* 0x0000000000067805 */ /* 0x000fe4000001ff00 */
[----:B------:R-:W-:Y:S01]  /*0100*/  CS2R R26, SRZ ;  /* 0x00000000001a7805 */ /* 0x000fe2000001ff00 */
[----:B------:R4:W-:Y:S01]  /*0110*/  STL.128 [R1+0x10], RZ ;  /* 0x000010ff01007387 */ /* 0x0009e20000100c00 */
[----:B------:R-:W-:-:S02]  /*0120*/  CS2R R24, SRZ ;  /* 0x0000000000187805 */ /* 0x000fc4000001ff00 */
[----:B------:R-:W-:Y:S02]  /*0130*/  CS2R R30, SRZ ;  /* 0x00000000001e7805 */ /* 0x000fe4000001ff00 */
[----:B------:R-:W-:Y:S01]  /*0140*/  CS2R R28, SRZ ;  /* 0x00000000001c7805 */ /* 0x000fe2000001ff00 */
[----:B------:R4:W-:Y:S01]  /*0150*/  STL.128 [R1+0x20], RZ ;  /* 0x000020ff01007387 */ /* 0x0009e20000100c00 */
[----:B------:R-:W-:Y:S02]  /*0160*/  CS2R R34, SRZ ;  /* 0x0000000000227805 */ /* 0x000fe4000001ff00 */
[----:B------:R-:W-:Y:S02]  /*0170*/  CS2R R32, SRZ ;  /* 0x0000000000207805 */ /* 0x000fe4000001ff00 */
[----:B------:R-:W-:Y:S01]  /*0180*/  CS2R R38, SRZ ;  /* 0x0000000000267805 */ /* 0x000fe2000001ff00 */
[----:B------:R4:W-:Y:S01]  /*0190*/  STL.128 [R1+0x30], RZ ;  /* 0x000030ff01007387 */ /* 0x0009e20000100c00 */
[----:B--2---:R-:W-:Y:S01]  /*01a0*/  USHF.L.U32 UR5, UR5, 0x4, URZ ;  /* 0x0000000405057899 */ /* 0x004fe200080006ff */
[----:B------:R-:W-:Y:S01]  /*01b0*/  CS2R R36, SRZ ;  /* 0x0000000000247805 */ /* 0x000fe2000001ff00 */
[----:B------:R-:W2:Y:S01]  /*01c0*/  LDCU.64 UR10, c[0x0][0x358] ;  /* 0x00006b00ff0a77ac */ /* 0x000ea20008000a00 */
[----:B------:R4:W-:Y:S01]  /*01d0*/  STL.128 [R1+0x40], RZ ;  /* 0x000040ff01007387 */ /* 0x0009e20000100c00 */
[----:B------:R-:W0:Y:S03]  /*01e0*/  LDCU UR7, c[0x0][0x39c] ;  /* 0x00007380ff0777ac */ /* 0x000e260008000800 */
[----:B------:R4:W-:Y:S04]  /*01f0*/  STL.128 [R1+0x50], RZ ;  /* 0x000050ff01007387 */ /* 0x0009e80000100c00 */
[----:B------:R4:W-:Y:S01]  /*0200*/  STL.128 [R1+0x60], RZ ;  /* 0x000060ff01007387 */ /* 0x0009e20000100c00 */
[----:B-1----:R-:W-:Y:S01]  /*0210*/  IMAD R54, R5, 0x40, R0 ;  /* 0x0000004005367824 */ /* 0x002fe200078e0200 */
[----:B------:R-:W-:-:S02]  /*0220*/  CS2R R4, SRZ ;  /* 0x0000000000047805 */ /* 0x000fc4000001ff00 */
[----:B------:R4:W-:Y:S01]  /*0230*/  STL.128 [R1+0x70], RZ ;  /* 0x000070ff01007387 */ /* 0x0009e20000100c00 */
[C---:B---3--:R-:W-:Y:S01]  /*0240*/  IMAD R54, R3.reuse, 0x10, R54 ;  /* 0x0000001003367824 */ /* 0x048fe200078e0236 */
[----:B------:R-:W-:-:S04]  /*0250*/  IADD3 R55, PT, PT, R3, UR5, RZ ;  /* 0x0000000503377c10 */ /* 0x000fc8000fffe0ff */
[----:B------:R-:W-:Y:S01]  /*0260*/  MOV R52, R54 ;  /* 0x0000003600347202 */ /* 0x000fe20000000f00 */
[----:B0-----:R-:W-:Y:S01]  /*0270*/  IMAD R55, R55, UR4, R0 ;  /* 0x0000000437377c24 */ /* 0x001fe2000f8e0200 */
[----:B--2-4-:R-:W-:-:S06]  /*0280*/  UMOV UR4, URZ ;  /* 0x000000ff00047c82 */ /* 0x014fcc0008000000 */
.L_x_3:
[----:B0-----:R-:W0:Y:S08]  /*0290*/  LDC R2, c[0x0][0x39c] ;  /* 0x0000e700ff027b82 */ /* 0x001e300000000800 */
[----:B------:R-:W1:Y:S01]  /*02a0*/  LDC.64 R44, c[0x0][0x388] ;  /* 0x0000e200ff2c7b82 */ /* 0x000e620000000a00 */
[C---:B0-----:R-:W-:Y:S02]  /*02b0*/  IMAD.SHL.U32 R23, R2.reuse, 0x4, RZ ;  /* 0x0000000402177824 */ /* 0x041fe400078e00ff */
[----:B------:R-:W-:-:S05]  /*02c0*/  IMAD R42, R2, 0x8, R55 ;  /* 0x00000008022a7824 */ /* 0x000fca00078e0237 */
[----:B------:R-:W-:Y:S01]  /*02d0*/  IADD3 R3, PT, PT, R23, R42, RZ ;  /* 0x0000002a17037210 */ /* 0x000fe20007ffe0ff */
[----:B-1----:R-:W-:-:S04]  /*02e0*/  IMAD.WIDE R20, R55, 0x8, R44 ;  /* 0x0000000837147825 */ /* 0x002fc800078e022c */
[----:B------:R-:W-:-:S04]  /*02f0*/  IMAD.WIDE R42, R42, 0x8, R44 ;  /* 0x000000082a2a7825 */ /* 0x000fc800078e022c */
[----:B------:R-:W-:Y:S02]  /*0300*/  IMAD.WIDE R22, R23, 0x8, R20 ;  /* 0x0000000817167825 */ /* 0x000fe400078e0214 */
[----:B------:R-:W2:Y:S02]  /*0310*/  LDG.E.64 R20, desc[UR10][R20.64] ;  /* 0x0000000a14147981 */ /* 0x000ea4000c1e1b00 */
[----:B------:R-:W-:Y:S02]  /*0320*/  IMAD.WIDE R44, R3, 0x8, R44 ;  /* 0x00000008032c7825 */ /* 0x000fe400078e022c */
[----:B------:R-:W3:Y:S04]  /*0330*/  LDG.E.64 R22, desc[UR10][R22.64] ;  /* 0x0000000a16167981 */ /* 0x000ee8000c1e1b00 */
[----:B------:R-:W4:Y:S04]  /*0340*/  LDG.E.64 R42, desc[UR10][R42.64] ;  /* 0x0000000a2a2a7981 */ /* 0x000f28000c1e1b00 */
[----:B------:R-:W5:Y:S01]  /*0350*/  LDG.E.64 R44, desc[UR10][R44.64] ;  /* 0x0000000a2c2c7981 */ /* 0x000f62000c1e1b00 */
[----:B------:R-:W0:Y:S01]  /*0360*/  S2R R41, SR_CgaCtaId ;  /* 0x0000000000297919 */ /* 0x000e220000008800 */
[----:B------:R-:W1:Y:S01]  /*0370*/  S2R R3, SR_TID.X ;  /* 0x0000000000037919 */ /* 0x000e620000002100 */
[----:B------:R-:W1:Y:S01]  /*0380*/  S2R R0, SR_TID.Y ;  /* 0x0000000000007919 */ /* 0x000e620000002200 */
[----:B------:R-:W-:-:S02]  /*0390*/  MOV R40, 0x400 ;  /* 0x0000040000287802 */ /* 0x000fc40000000f00 */
[----:B------:R-:W-:Y:S01]  /*03a0*/  ISETP.LE.AND P0, PT, R2, UR4, PT ;  /* 0x0000000402007c0c */ /* 0x000fe2000bf03270 */
[----:B------:R-:W-:Y:S05]  /*03b0*/  WARPSYNC.ALL ;  /* 0x0000000000007948 */ /* 0x000fea0003800000 */
[----:B0-----:R-:W-:-:S05]  /*03c0*/  LEA R40, R41, R40, 0x18 ;  /* 0x0000002829287211 */ /* 0x001fca00078ec0ff */
[----:B-1----:R-:W-:-:S04]  /*03d0*/  IMAD R41, R3, 0x88, R40 ;  /* 0x0000008803297824 */ /* 0x002fc800078e0228 */
[----:B------:R-:W-:Y:S02]  /*03e0*/  IMAD R41, R0, 0x8, R41 ;  /* 0x0000000800297824 */ /* 0x000fe400078e0229 */
[----:B------:R-:W-:-:S03]  /*03f0*/  VIADD R55, R55, 0x10 ;  /* 0x0000001037377836 */ /* 0x000fc60000000000 */
[----:B--2---:R0:W-:Y:S04]  /*0400*/  STS.64 [R41], R20 ;  /* 0x0000001429007388 */ /* 0x0041e80000000a00 */
[----:B---3--:R0:W-:Y:S04]  /*0410*/  STS.64 [R41+0x20], R22 ;  /* 0x0000201629007388 */ /* 0x0081e80000000a00 */
[----:B----4-:R0:W-:Y:S04]  /*0420*/  STS.64 [R41+0x40], R42 ;  /* 0x0000402a29007388 */ /* 0x0101e80000000a00 */
[----:B-----5:R0:W-:Y:S01]  /*0430*/  STS.64 [R41+0x60], R44 ;  /* 0x0000602c29007388 */ /* 0x0201e20000000a00 */
[----:B------:R-:W-:Y:S06]  /*0440*/  BAR.SYNC.DEFER_BLOCKING 0x0 ;  /* 0x0000000000007b1d */ /* 0x000fec0000010000 */
[----:B------:R-:W-:Y:S05]  /*0450*/  @P0 BRA `(.L_x_0) ;  /* 0x0000000400dc0947 */ /* 0x000fea0003800000 */
[----:B------:R-:W-:Y:S01]  /*0460*/  UISETP.LT.AND UP0, UPT, UR7, 0x10, UPT ;  /* 0x000000100700788c */ /* 0x000fe2000bf01270 */
[----:B------:R-:W-:Y:S01]  /*0470*/  HFMA2 R56, -RZ, RZ, 0, 0 ;  /* 0x00000000ff387431 */ /* 0x000fe200000001ff */
[----:B------:R-:W-:Y:S02]  /*0480*/  UISETP.GE.AND UP1, UPT, UR7, 0x2, UPT ;  /* 0x000000020700788c */ /* 0x000fe4000bf26270 */
[----:B------:R-:W-:-:S04]  /*0490*/  USEL UR6, UR7, 0x10, UP0 ;  /* 0x0000001007067887 */ /* 0x000fc80008000000 */
[----:B------:R-:W-:-:S04]  /*04a0*/  UISETP.LT.AND UP0, UPT, UR6, 0x1, UPT ;  /* 0x000000010600788c */ /* 0x000fc8000bf01270 */
[----:B------:R-:W-:-:S04]  /*04b0*/  USEL UR6, UR6, 0x1, !UP0 ;  /* 0x0000000106067887 */ /* 0x000fc8000c000000 */
[----:B------:R-:W-:-:S04]  /*04c0*/  ULOP3.LUT UR8, UR6, 0x1, URZ, 0xc0, !UPT ;  /* 0x0000000106087892 */ /* 0x000fc8000f8ec0ff */
[----:B------:R-:W-:Y:S01]  /*04d0*/  UISETP.NE.U32.AND UP0, UPT, UR8, 0x1, UPT ;  /* 0x000000010800788c */ /* 0x000fe2000bf05070 */
[----:B------:R-:W-:Y:S10]  /*04e0*/  BRA.U !UP1, `(.L_x_1) ;  /* 0x00000005093c7547 */ /* 0x000ff4000b800000 */
[----:B------:R-:W-:Y:S01]  /*04f0*/  ULOP3.LUT UR6, UR6, 0x1e, URZ, 0xc0, !UPT ;  /* 0x0000001e06067892 */ /* 0x000fe2000f8ec0ff */
[----:B0-----:R-:W-:-:S03]  /*0500*/  VIADD R41, R40, 0x88 ;  /* 0x0000008828297836 */ /* 0x001fc60000000000 */
[----:B------:R-:W-:Y:S02]  /*0510*/  UIADD3 UR8, UPT, UPT, -UR6, URZ, URZ ;  /* 0x000000ff06087290 */ /* 0x000fe4000fffe1ff */
[----:B------:R-:W-:-:S10]  /*0520*/  IMAD.U32 R56, RZ, RZ, UR6 ;  /* 0x00000006ff387e24 */ /* 0x000fd4000f8e00ff */
.L_x_2:
[----:B------:R-:W0:Y:S01]  /*0530*/  LDC.64 R60, c[0x0][0x380] ;  /* 0x0000e000ff3c7b82 */ /* 0x000e220000000a00 */
[----:B------:R-:W1:Y:S04]  /*0540*/  LDS.64 R58, [R41+-0x88] ;  /* 0xffff7800293a7984 */ /* 0x000e680000000a00 */
[----:B------:R-:W2:Y:S03]  /*0550*/  LDS.64 R50, [R41+-0x80] ;  /* 0xffff800029327984 */ /* 0x000ea60000000a00 */
[----:B------:R-:W3:Y:S01]  /*0560*/  LDC R43, c[0x0][0x398] ;  /* 0x0000e600ff2b7b82 */ /* 0x000ee20000000800 */
[----:B------:R-:W4:Y:S04]  /*0570*/  LDS.64 R46, [R41+-0x78] ;  /* 0xffff8800292e7984 */ /* 0x000f280000000a00 */
[----:B------:R-:W5:Y:S04]  /*0580*/  LDS.64 R44, [R41+-0x70] ;  /* 0xffff9000292c7984 */ /* 0x000f680000000a00 */
[----:B------:R-:W5:Y:S01]  /*0590*/  LDS.64 R48, [R41+-0x68] ;  /* 0xffff980029307984 */ /* 0x000f620000000a00 */
[----:B0-----:R-:W-:-:S05]  /*05a0*/  IMAD.WIDE R60, R52, 0x8, R60 ;  /* 0x00000008343c7825 */ /* 0x001fca00078e023c */
[----:B------:R0:W1:Y:S01]  /*05b0*/  LDG.E.64 R22, desc[UR10][R60.64] ;  /* 0x0000000a3c167981 */ /* 0x000062000c1e1b00 */
[----:B---3--:R-:W-:-:S06]  /*05c0*/  IMAD.WIDE R20, R43, 0x8, R60 ;  /* 0x000000082b147825 */ /* 0x008fcc00078e023c */
[----:B------:R-:W3:Y:S01]  /*05d0*/  LDG.E.64 R20, desc[UR10][R20.64] ;  /* 0x0000000a14147981 */ /* 0x000ee2000c1e1b00 */
[----:B------:R-:W-:Y:S01]  /*05e0*/  UIADD3 UR8, UPT, UPT, UR8, 0x2, URZ ;  /* 0x0000000208087890 */ /* 0x000fe2000fffe0ff */
[----:B------:R-:W-:Y:S02]  /*05f0*/  LEA R52, R43, R52, 0x1 ;  /* 0x000000342b347211 */ /* 0x000fe400078e08ff */
[----:B0-----:R-:W3:Y:S01]  /*0600*/  LDS.64 R60, [R41+0x20] ;  /* 0x00002000293c7984 */ /* 0x001ee20000000a00 */
[----:B------:R-:W-:Y:S01]  /*0610*/  UISETP.NE.AND UP1, UPT, UR8, URZ, UPT ;  /* 0x000000ff0800728c */ /* 0x000fe2000bf25270 */
[C---:B-1----:R-:W-:Y:S02]  /*0620*/  DFMA R36, R22.reuse, R58, R36 ;  /* 0x0000003a1624722b */ /* 0x042fe40000000024 */
[C---:B--2---:R-:W-:Y:S01]  /*0630*/  DFMA R38, R22.reuse, R50, R38 ;  /* 0x000000321626722b */ /* 0x044fe20000000026 */
[----:B------:R-:W0:Y:S01]  /*0640*/  LDS.64 R58, [R41+-0x60] ;  /* 0xffffa000293a7984 */ /* 0x000e220000000a00 */
[----:B----4-:R-:W-:-:S02]  /*0650*/  DFMA R32, R22, R46, R32 ;  /* 0x0000002e1620722b */ /* 0x010fc40000000020 */
[C---:B-----5:R-:W-:Y:S01]  /*0660*/  DFMA R34, R22.reuse, R44, R34 ;  /* 0x0000002c1622722b */ /* 0x060fe20000000022 */
[----:B------:R-:W1:Y:S01]  /*0670*/  LDS.64 R50, [R41+-0x58] ;  /* 0xffffa80029327984 */ /* 0x000e620000000a00 */
[----:B------:R-:W-:-:S03]  /*0680*/  DFMA R28, R22, R48, R28 ;  /* 0x00000030161c722b */ /* 0x000fc6000000001c */
[----:B------:R-:W2:Y:S04]  /*0690*/  LDS.64 R46, [R41+-0x50] ;  /* 0xffffb000292e7984 */ /* 0x000ea80000000a00 */
[----:B------:R-:W4:Y:S01]  /*06a0*/  LDS.64 R44, [R41+-0x48] ;  /* 0xffffb800292c7984 */ /* 0x000f220000000a00 */
[----:B---3--:R-:W-:-:S03]  /*06b0*/  DFMA R28, R20, R60, R28 ;  /* 0x0000003c141c722b */ /* 0x008fc6000000001c */
[----:B------:R-:W3:Y:S01]  /*06c0*/  LDS.64 R48, [R41+-0x40] ;  /* 0xffffc00029307984 */ /* 0x000ee20000000a00 */
[----:B0-----:R-:W-:-:S03]  /*06d0*/  DFMA R30, R22, R58, R30 ;  /* 0x0000003a161e722b */ /* 0x001fc6000000001e */
[----:B------:R-:W0:Y:S01]  /*06e0*/  LDS.64 R58, [R41+-0x38] ;  /* 0xffffc800293a7984 */ /* 0x000e220000000a00 */
[----:B-1----:R-:W-:-:S03]  /*06f0*/  DFMA R24, R22, R50, R24 ;  /* 0x000000321618722b */ /* 0x002fc60000000018 */
[----:B------:R-:W1:Y:S01]  /*0700*/  LDS.64 R50, [R41+-0x30] ;  /* 0xffffd00029327984 */ /* 0x000e620000000a00 */
[----:B--2---:R-:W-:-:S03]  /*0710*/  DFMA R26, R22, R46, R26 ;  /* 0x0000002e161a722b */ /* 0x004fc6000000001a */
[----:B------:R-:W2:Y:S01]  /*0720*/  LDS.64 R46, [R41+-0x28] ;  /* 0xffffd800292e7984 */ /* 0x000ea20000000a00 */
[----:B----4-:R-:W-:-:S03]  /*0730*/  DFMA R4, R22, R44, R4 ;  /* 0x0000002c1604722b */ /* 0x010fc60000000004 */
[----:B------:R-:W4:Y:S01]  /*0740*/  LDS.64 R44, [R41+-0x20] ;  /* 0xffffe000292c7984 */ /* 0x000f220000000a00 */
[----:B---3--:R-:W-:-:S03]  /*0750*/  DFMA R6, R22, R48, R6 ;  /* 0x000000301606722b */ /* 0x008fc60000000006 */
[----:B------:R-:W3:Y:S01]  /*0760*/  LDS.64 R48, [R41+-0x18] ;  /* 0xffffe80029307984 */ /* 0x000ee20000000a00 */
[----:B0-----:R-:W-:-:S03]  /*0770*/  DFMA R16, R22, R58, R16 ;  /* 0x0000003a1610722b */ /* 0x001fc60000000010 */
[----:B------:R-:W0:Y:S01]  /*0780*/  LDS.64 R58, [R41+-0x10] ;  /* 0xfffff000293a7984 */ /* 0x000e220000000a00 */
[----:B-1----:R-:W-:-:S03]  /*0790*/  DFMA R18, R22, R50, R18 ;  /* 0x000000321612722b */ /* 0x002fc60000000012 */
[----:B------:R-:W1:Y:S01]  /*07a0*/  LDS.64 R50, [R41] ;  /* 0x0000000029327984 */ /* 0x000e620000000a00 */
[----:B--2---:R-:W-:-:S03]  /*07b0*/  DFMA R12, R22, R46, R12 ;  /* 0x0000002e160c722b */ /* 0x004fc6000000000c */
[----:B------:R-:W2:Y:S01]  /*07c0*/  LDS.64 R46, [R41+0x8] ;  /* 0x00000800292e7984 */ /* 0x000ea20000000a00 */
[----:B----4-:R-:W-:-:S03]  /*07d0*/  DFMA R14, R22, R44, R14 ;  /* 0x0000002c160e722b */ /* 0x010fc6000000000e */
[----:B------:R-:W4:Y:S01]  /*07e0*/  LDS.64 R44, [R41+0x10] ;  /* 0x00001000292c7984 */ /* 0x000f220000000a00 */
[----:B---3--:R-:W-:-:S03]  /*07f0*/  DFMA R8, R22, R48, R8 ;  /* 0x000000301608722b */ /* 0x008fc60000000008 */
[----:B------:R-:W3:Y:S01]  /*0800*/  LDS.64 R48, [R41+0x18] ;  /* 0x0000180029307984 */ /* 0x000ee20000000a00 */
[----:B0-----:R-:W-:-:S03]  /*0810*/  DFMA R10, R22, R58, R10 ;  /* 0x0000003a160a722b */ /* 0x001fc6000000000a */
[----:B------:R-:W0:Y:S01]  /*0820*/  LDS.64 R58, [R41+0x28] ;  /* 0x00002800293a7984 */ /* 0x000e220000000a00 */
[----:B-1----:R-:W-:-:S03]  /*0830*/  DFMA R36, R20, R50, R36 ;  /* 0x000000321424722b */ /* 0x002fc60000000024 */
[----:B------:R-:W1:Y:S01]  /*0840*/  LDS.64 R50, [R41+0x30] ;  /* 0x0000300029327984 */ /* 0x000e620000000a00 */
[----:B--2---:R-:W-:-:S03]  /*0850*/  DFMA R38, R20, R46, R38 ;  /* 0x0000002e1426722b */ /* 0x004fc60000000026 */
[----:B------:R-:W2:Y:S01]  /*0860*/  LDS.64 R46, [R41+0x38] ;  /* 0x00003800292e7984 */ /* 0x000ea20000000a00 */
[----:B----4-:R-:W-:-:S03]  /*0870*/  DFMA R32, R20, R44, R32 ;  /* 0x0000002c1420722b */ /* 0x010fc60000000020 */
[----:B------:R-:W4:Y:S01]  /*0880*/  LDS.64 R44, [R41+0x40] ;  /* 0x00004000292c7984 */ /* 0x000f220000000a00 */
[----:B---3--:R-:W-:-:S03]  /*0890*/  DFMA R34, R20, R48, R34 ;  /* 0x000000301422722b */ /* 0x008fc60000000022 */
[----:B------:R-:W3:Y:S04]  /*08a0*/  LDS.64 R22, [R41+0x48] ;  /* 0x0000480029167984 */ /* 0x000ee80000000a00 */
[----:B------:R-:W5:Y:S01]  /*08b0*/  LDS.64 R48, [R41+0x60] ;  /* 0x0000600029307984 */ /* 0x000f620000000a00 */
        /* <DEDUP_REMOVED lines=9> */
[----:B------:R3:W4:Y:S01]  /*0950*/  LDS.64 R22, [R41+0x78] ;  /* 0x0000780029167984 */ /* 0x0007220000000a00 */
[C---:B-----5:R-:W-:Y:S01]  /*0960*/  DFMA R12, R20.reuse, R48, R12 ;  /* 0x00000030140c722b */ /* 0x060fe2000000000c */
[----:B---3--:R-:W-:Y:S01]  /*0970*/  VIADD R41, R41, 0x110 ;  /* 0x0000011029297836 */ /* 0x008fe20000000000 */
[C---:B0-----:R-:W-:Y:S02]  /*0980*/  DFMA R16, R20.reuse, R58, R16 ;  /* 0x0000003a1410722b */ /* 0x041fe40000000010 */
[C---:B-1----:R-:W-:Y:S02]  /*0990*/  DFMA R18, R20.reuse, R50, R18 ;  /* 0x000000321412722b */ /* 0x042fe40000000012 */
[C---:B--2---:R-:W-:Y:S02]  /*09a0*/  DFMA R14, R20.reuse, R46, R14 ;  /* 0x0000002e140e722b */ /* 0x044fe4000000000e */
[C---:B----4-:R-:W-:Y:S02]  /*09b0*/  DFMA R8, R20.reuse, R44, R8 ;  /* 0x0000002c1408722b */ /* 0x050fe40000000008 */
[----:B------:R-:W-:Y:S01]  /*09c0*/  DFMA R10, R20, R22, R10 ;  /* 0x00000016140a722b */ /* 0x000fe2000000000a */
[----:B------:R-:W-:Y:S10]  /*09d0*/  BRA.U UP1, `(.L_x_2) ;  /* 0xfffffff901d47547 */ /* 0x000ff4000b83ffff */
.L_x_1:
[----:B------:R-:W-:Y:S05]  /*09e0*/  BRA.U UP0, `(.L_x_0) ;  /* 0x0000000100787547 */ /* 0x000fea000b800000 */
[----:B------:R-:W1:Y:S01]  /*09f0*/  LDC.64 R58, c[0x0][0x380] ;  /* 0x0000e000ff3a7b82 */ /* 0x000e620000000a00 */
[----:B------:R-:W-:Y:S01]  /*0a00*/  IMAD R56, R56, 0x88, R40 ;  /* 0x0000008838387824 */ /* 0x000fe200078e0228 */
[----:B------:R-:W2:Y:S04]  /*0a10*/  LDCU UR6, c[0x0][0x398] ;  /* 0x00007300ff0677ac */ /* 0x000ea80008000800 */
[----:B0-----:R-:W0:Y:S04]  /*0a20*/  LDS.128 R40, [R56] ;  /* 0x0000000038287984 */ /* 0x001e280000000c00 */
[----:B------:R-:W3:Y:S04]  /*0a30*/  LDS.128 R44, [R56+0x10] ;  /* 0x00001000382c7984 */ /* 0x000ee80000000c00 */
[----:B------:R-:W4:Y:S04]  /*0a40*/  LDS.128 R48, [R56+0x20] ;  /* 0x0000200038307984 */ /* 0x000f280000000c00 */
[----:B------:R-:W5:Y:S01]  /*0a50*/  LDS.128 R20, [R56+0x30] ;  /* 0x0000300038147984 */ /* 0x000f620000000c00 */
[----:B-1----:R-:W-:-:S06]  /*0a60*/  IMAD.WIDE R58, R52, 0x8, R58 ;  /* 0x00000008343a7825 */ /* 0x002fcc00078e023a */
[----:B------:R-:W0:Y:S01]  /*0a70*/  LDG.E.64 R58, desc[UR10][R58.64] ;  /* 0x0000000a3a3a7981 */ /* 0x000e22000c1e1b00 */
[----:B--2---:R-:W-:Y:S01]  /*0a80*/  VIADD R52, R52, UR6 ;  /* 0x0000000634347c36 */ /* 0x004fe20008000000 */
[C---:B0-----:R-:W-:Y:S02]  /*0a90*/  DFMA R36, R58.reuse, R40, R36 ;  /* 0x000000283a24722b */ /* 0x041fe40000000024 */
[C---:B------:R-:W-:Y:S02]  /*0aa0*/  DFMA R38, R58.reuse, R42, R38 ;  /* 0x0000002a3a26722b */ /* 0x040fe40000000026 */
[C---:B---3--:R-:W-:Y:S01]  /*0ab0*/  DFMA R32, R58.reuse, R44, R32 ;  /* 0x0000002c3a20722b */ /* 0x048fe20000000020 */
[----:B------:R-:W0:Y:S01]  /*0ac0*/  LDS.128 R40, [R56+0x50] ;  /* 0x0000500038287984 */ /* 0x000e220000000c00 */
[C---:B------:R-:W-:Y:S02]  /*0ad0*/  DFMA R34, R58.reuse, R46, R34 ;  /* 0x0000002e3a22722b */ /* 0x040fe40000000022 */
[C---:B----4-:R-:W-:Y:S01]  /*0ae0*/  DFMA R28, R58.reuse, R48, R28 ;  /* 0x000000303a1c722b */ /* 0x050fe2000000001c */
[----:B------:R-:W1:Y:S01]  /*0af0*/  LDS.128 R44, [R56+0x40] ;  /* 0x00004000382c7984 */ /* 0x000e620000000c00 */
[----:B------:R-:W-:-:S02]  /*0b00*/  DFMA R30, R58, R50, R30 ;  /* 0x000000323a1e722b */ /* 0x000fc4000000001e */
[C---:B-----5:R-:W-:Y:S01]  /*0b10*/  DFMA R24, R58.reuse, R20, R24 ;  /* 0x000000143a18722b */ /* 0x060fe20000000018 */
[----:B------:R-:W2:Y:S01]  /*0b20*/  LDS.128 R48, [R56+0x70] ;  /* 0x0000700038307984 */ /* 0x000ea20000000c00 */
[----:B------:R-:W-:-:S03]  /*0b30*/  DFMA R26, R58, R22, R26 ;  /* 0x000000163a1a722b */ /* 0x000fc6000000001a */
[----:B------:R-:W3:Y:S01]  /*0b40*/  LDS.128 R20, [R56+0x60] ;  /* 0x0000600038147984 */ /* 0x000ee20000000c00 */
[C---:B0-----:R-:W-:Y:S02]  /*0b50*/  DFMA R16, R58.reuse, R40, R16 ;  /* 0x000000283a10722b */ /* 0x041fe40000000010 */
[C---:B------:R-:W-:Y:S02]  /*0b60*/  DFMA R18, R58.reuse, R42, R18 ;  /* 0x0000002a3a12722b */ /* 0x040fe40000000012 */
[C---:B-1----:R-:W-:Y:S02]  /*0b70*/  DFMA R4, R58.reuse, R44, R4 ;  /* 0x0000002c3a04722b */ /* 0x042fe40000000004 */
[C---:B------:R-:W-:Y:S02]  /*0b80*/  DFMA R6, R58.reuse, R46, R6 ;  /* 0x0000002e3a06722b */ /* 0x040fe40000000006 */
[C---:B--2---:R-:W-:Y:S02]  /*0b90*/  DFMA R8, R58.reuse, R48, R8 ;  /* 0x000000303a08722b */ /* 0x044fe40000000008 */
[----:B------:R-:W-:-:S02]  /*0ba0*/  DFMA R10, R58, R50, R10 ;  /* 0x000000323a0a722b */ /* 0x000fc4000000000a */
[C---:B---3--:R-:W-:Y:S02]  /*0bb0*/  DFMA R12, R58.reuse, R20, R12 ;  /* 0x000000143a0c722b */ /* 0x048fe4000000000c */
[----:B------:R-:W-:-:S11]  /*0bc0*/  DFMA R14, R58, R22, R14 ;  /* 0x000000163a0e722b */ /* 0x000fd6000000000e */
.L_x_0:
[----:B------:R-:W-:Y:S01]  /*0bd0*/  IADD3 R0, PT, PT, R0, UR5, RZ ;  /* 0x0000000500007c10 */ /* 0x000fe2000fffe0ff */
[----:B------:R-:W-:Y:S01]  /*0be0*/  BAR.SYNC.DEFER_BLOCKING 0x0 ;  /* 0x0000000000007b1d */ /* 0x000fe20000010000 */
[----:B------:R-:W-:Y:S02]  /*0bf0*/  UIADD3 UR4, UPT, UPT, UR4, 0x10, URZ ;  /* 0x0000001004047890 */ /* 0x000fe4000fffe0ff */
[----:B------:R-:W-:Y:S01]  /*0c00*/  UIADD3 UR7, UPT, UPT, UR7, -0x10, URZ ;  /* 0xfffffff007077890 */ /* 0x000fe2000fffe0ff */
[----:B------:R-:W-:-:S04]  /*0c10*/  IMAD R3, R0, R2, R3 ;  /* 0x0000000200037224 */ /* 0x000fc800078e0203 */
[----:B------:R-:W-:-:S05]  /*0c20*/  IMAD.IADD R2, R3, 0x1, R2 ;  /* 0x0000000103027824 */ /* 0x000fca00078e0202 */
[----:B------:R-:W-:-:S13]  /*0c30*/  ISETP.GE.AND P0, PT, R55, R2, PT ;  /* 0x000000023700720c */ /* 0x000fda0003f06270 */
[----:B------:R-:W-:Y:S05]  /*0c40*/  @!P0 BRA `(.L_x_3) ;  /* 0xfffffff400908947 */ /* 0x000fea000383ffff */
[----:B------:R-:W1:Y:S01]  /*0c50*/  LDC R3, c[0x0][0x398] ;  /* 0x0000e600ff037b82 */ /* 0x000e620000000800 */
[----:B------:R2:W-:Y:S04]  /*0c60*/  STL.128 [R53], R36 ;  /* 0x0000002435007387 */ /* 0x0005e80000100c00 */
[----:B------:R2:W-:Y:S04]  /*0c70*/  STL.128 [R53+0x10], R32 ;  /* 0x0000102035007387 */ /* 0x0005e80000100c00 */
[----:B------:R2:W-:Y:S04]  /*0c80*/  STL.128 [R53+0x20], R28 ;  /* 0x0000201c35007387 */ /* 0x0005e80000100c00 */
[----:B------:R2:W-:Y:S04]  /*0c90*/  STL.128 [R53+0x30], R24 ;  /* 0x0000301835007387 */ /* 0x0005e80000100c00 */
[----:B------:R2:W-:Y:S04]  /*0ca0*/  STL.128 [R53+0x40], R4 ;  /* 0x0000400435007387 */ /* 0x0005e80000100c00 */
[----:B------:R2:W-:Y:S01]  /*0cb0*/  STL.128 [R53+0x50], R16 ;  /* 0x0000501035007387 */ /* 0x0005e20000100c00 */
[----:B-1----:R-:W-:-:S03]  /*0cc0*/  ISETP.GE.AND P0, PT, R54, R3, PT ;  /* 0x000000033600720c */ /* 0x002fc60003f06270 */
[----:B------:R2:W-:Y:S04]  /*0cd0*/  STL.128 [R53+0x60], R12 ;  /* 0x0000600c35007387 */ /* 0x0005e80000100c00 */
[----:B------:R2:W-:Y:S06]  /*0ce0*/  STL.128 [R53+0x70], R8 ;  /* 0x0000700835007387 */ /* 0x0005ec0000100c00 */
[----:B------:R-:W-:Y:S05]  /*0cf0*/  @P0 EXIT ;  /* 0x000000000000094d */ /* 0x000fea0003800000 */
[----:B------:R-:W1:Y:S02]  /*0d00*/  LDC R0, c[0x0][0x3a0] ;  /* 0x0000e800ff007b82 */ /* 0x000e640000000800 */
[----:B-1----:R-:W-:-:S05]  /*0d10*/  VIADD R0, R0, -UR5 ;  /* 0x8000000500007c36 */ /* 0x002fca0008000000 */
[----:B------:R-:W-:-:S13]  /*0d20*/  ISETP.GE.AND P0, PT, R0, 0x1, PT ;  /* 0x000000010000780c */ /* 0x000fda0003f06270 */
[----:B------:R-:W-:Y:S05]  /*0d30*/  @!P0 EXIT ;  /* 0x000000000000894d */ /* 0x000fea0003800000 */
[----:B--2---:R-:W1:Y:S01]  /*0d40*/  LDC.64 R4, c[0x0][0x390] ;  /* 0x0000e400ff047b82 */ /* 0x004e620000000a00 */
[----:B------:R-:W-:Y:S01]  /*0d50*/  VIMNMX.U32 R0, PT, PT, R0, 0x10, PT ;  /* 0x0000001000007848 */ /* 0x000fe20003fe0000 */
[----:B------:R-:W-:-:S03]  /*0d60*/  IMAD R7, R3, UR5, R54 ;  /* 0x0000000503077c24 */ /* 0x000fc6000f8e0236 */
[----:B------:R-:W-:-:S04]  /*0d70*/  IADD3 R0, PT, PT, -R0, RZ, RZ ;  /* 0x000000ff00007210 */ /* 0x000fc80007ffe1ff */
[----:B------:R-:W-:Y:S01]  /*0d80*/  ISETP.GE.AND P0, PT, R0, RZ, PT ;  /* 0x000000ff0000720c */ /* 0x000fe20003f06270 */
[----:B-1----:R-:W-:-:S12]  /*0d90*/  IMAD.WIDE.U32 R4, R7, 0x8, R4 ;  /* 0x0000000807047825 */ /* 0x002fd800078e0004 */
[----:B------:R-:W-:Y:S05]  /*0da0*/  @P0 BRA `(.L_x_4) ;  /* 0x00000000009c0947 */ /* 0x000fea0003800000 */
[----:B------:R-:W-:Y:S01]  /*0db0*/  IMAD.MOV R2, RZ, RZ, -R0 ;  /* 0x000000ffff027224 */ /* 0x000fe200078e0a00 */
[----:B------:R-:W-:-:S04]  /*0dc0*/  PLOP3.LUT P0, PT, PT, PT, PT, 0x80, 0x8 ;  /* 0x000000000008781c */ /* 0x000fc80003f0f070 */
[----:B------:R-:W-:-:S13]  /*0dd0*/  ISETP.GT.AND P1, PT, R2, 0x3, PT ;  /* 0x000000030200780c */ /* 0x000fda0003f24270 */
[----:B------:R-:W-:Y:S05]  /*0de0*/  @!P1 BRA `(.L_x_5) ;  /* 0x00000000004c9947 */ /* 0x000fea0003800000 */
[----:B------:R-:W-:Y:S01]  /*0df0*/  BSSY.RECONVERGENT B0, `(.L_x_5) ;  /* 0x0000012000007945 */ /* 0x000fe20003800200 */
[----:B------:R-:W-:-:S13]  /*0e00*/  PLOP3.LUT P0, PT, PT, PT, PT, 0x8, 0x80 ;  /* 0x000000000080781c */ /* 0x000fda0003f0e170 */
.L_x_6:
[----:B--2---:R-:W2:Y:S04]  /*0e10*/  LDL.64 R6, [R53] ;  /* 0x0000000035067983 */ /* 0x004ea80000100a00 */
[----:B------:R-:W3:Y:S04]  /*0e20*/  LDL.64 R10, [R53+0x8] ;  /* 0x00000800350a7983 */ /* 0x000ee80000100a00 */
[----:B------:R-:W4:Y:S04]  /*0e30*/  LDL.64 R14, [R53+0x10] ;  /* 0x00001000350e7983 */ /* 0x000f280000100a00 */
[----:B------:R1:W5:Y:S01]  /*0e40*/  LDL.64 R18, [R53+0x18] ;  /* 0x0000180035127983 */ /* 0x0003620000100a00 */
[----:B------:R-:W-:-:S04]  /*0e50*/  IMAD.WIDE.U32 R8, R3, 0x8, R4 ;  /* 0x0000000803087825 */ /* 0x000fc800078e0004 */
[----:B------:R-:W-:Y:S02]  /*0e60*/  VIADD R0, R0, 0x4 ;  /* 0x0000000400007836 */ /* 0x000fe40000000000 */
[----:B------:R-:W-:Y:S01]  /*0e70*/  IMAD.WIDE.U32 R12, R3, 0x8, R8 ;  /* 0x00000008030c7825 */ /* 0x000fe200078e0008 */
[----:B-1----:R-:W-:Y:S02]  /*0e80*/  IADD3 R53, PT, PT, R53, 0x20, RZ ;  /* 0x0000002035357810 */ /* 0x002fe40007ffe0ff */
[----:B------:R-:W-:Y:S01]  /*0e90*/  ISETP.GE.AND P1, PT, R0, -0x3, PT ;  /* 0xfffffffd0000780c */ /* 0x000fe20003f26270 */
[C---:B------:R-:W-:Y:S01]  /*0ea0*/  IMAD.WIDE.U32 R16, R3.reuse, 0x8, R12 ;  /* 0x0000000803107825 */ /* 0x040fe200078e000c */
[----:B--2---:R1:W-:Y:S04]  /*0eb0*/  STG.E.64 desc[UR10][R4.64], R6 ;  /* 0x0000000604007986 */ /* 0x0043e8000c101b0a */
[----:B---3--:R2:W-:Y:S04]  /*0ec0*/  STG.E.64 desc[UR10][R8.64], R10 ;  /* 0x0000000a08007986 */ /* 0x0085e8000c101b0a */
[----:B----4-:R2:W-:Y:S04]  /*0ed0*/  STG.E.64 desc[UR10][R12.64], R14 ;  /* 0x0000000e0c007986 */ /* 0x0105e8000c101b0a */
[----:B-----5:R2:W-:Y:S01]  /*0ee0*/  STG.E.64 desc[UR10][R16.64], R18 ;  /* 0x0000001210007986 */ /* 0x0205e2000c101b0a */
[----:B-1----:R-:W-:Y:S01]  /*0ef0*/  IMAD.WIDE.U32 R4, R3, 0x8, R16 ;  /* 0x0000000803047825 */ /* 0x002fe200078e0010 */
[----:B------:R-:W-:Y:S06]  /*0f00*/  @!P1 BRA `(.L_x_6) ;  /* 0xfffffffc00c09947 */ /* 0x000fec000383ffff */
[----:B------:R-:W-:Y:S05]  /*0f10*/  BSYNC.RECONVERGENT B0 ;  /* 0x0000000000007941 */ /* 0x000fea0003800200 */
.L_x_5:
[----:B------:R-:W-:Y:S01]  /*0f20*/  IMAD.MOV R2, RZ, RZ, -R0 ;  /* 0x000000ffff027224 */ /* 0x000fe200078e0a00 */
[----:B------:R-:W-:Y:S04]  /*0f30*/  BSSY.RECONVERGENT B0, `(.L_x_7) ;  /* 0x000000c000007945 */ /* 0x000fe80003800200 */
[----:B------:R-:W-:-:S13]  /*0f40*/  ISETP.GT.AND P1, PT, R2, 0x1, PT ;  /* 0x000000010200780c */ /* 0x000fda0003f24270 */
[----:B------:R-:W-:Y:S05]  /*0f50*/  @!P1 BRA `(.L_x_8) ;  /* 0x0000000000249947 */ /* 0x000fea0003800000 */
[----:B------:R-:W3:Y:S04]  /*0f60*/  LDL.64 R6, [R53] ;  /* 0x0000000035067983 */ /* 0x000ee80000100a00 */
[----:B--2---:R1:W2:Y:S01]  /*0f70*/  LDL.64 R10, [R53+0x8] ;  /* 0x00000800350a7983 */ /* 0x0042a20000100a00 */
[----:B------:R-:W-:Y:S01]  /*0f80*/  IMAD.WIDE.U32 R8, R3, 0x8, R4 ;  /* 0x0000000803087825 */ /* 0x000fe200078e0004 */
[----:B------:R-:W-:-:S03]  /*0f90*/  PLOP3.LUT P0, PT, PT, PT, PT, 0x8, 0x80 ;  /* 0x000000000080781c */ /* 0x000fc60003f0e170 */
[----:B------:R-:W-:Y:S01]  /*0fa0*/  VIADD R0, R0, 0x2 ;  /* 0x0000000200007836 */ /* 0x000fe20000000000 */
[----:B-1----:R-:W-:Y:S01]  /*0fb0*/  IADD3 R53, PT, PT, R53, 0x10, RZ ;  /* 0x0000001035357810 */ /* 0x002fe20007ffe0ff */
[----:B---3--:R1:W-:Y:S04]  /*0fc0*/  STG.E.64 desc[UR10][R4.64], R6 ;  /* 0x0000000604007986 */ /* 0x0083e8000c101b0a */
[----:B--2---:R3:W-:Y:S01]  /*0fd0*/  STG.E.64 desc[UR10][R8.64], R10 ;  /* 0x0000000a08007986 */ /* 0x0047e2000c101b0a */
[----:B-1----:R-:W-:-:S07]  /*0fe0*/  IMAD.WIDE.U32 R4, R3, 0x8, R8 ;  /* 0x0000000803047825 */ /* 0x002fce00078e0008 */
.L_x_8:
[----:B------:R-:W-:Y:S05]  /*0ff0*/  BSYNC.RECONVERGENT B0 ;  /* 0x0000000000007941 */ /* 0x000fea0003800200 */
.L_x_7:
[----:B------:R-:W-:-:S13]  /*1000*/  ISETP.NE.OR P0, PT, R0, RZ, P0 ;  /* 0x000000ff0000720c */ /* 0x000fda0000705670 */
[----:B------:R-:W-:Y:S05]  /*1010*/  @!P0 EXIT ;  /* 0x000000000000894d */ /* 0x000fea0003800000 */
.L_x_4:
[----:B------:R1:W4:Y:S01]  /*1020*/  LDL.64 R6, [R53] ;  /* 0x0000000035067983 */ /* 0x0003220000100a00 */
[----:B------:R-:W-:-:S05]  /*1030*/  VIADD R0, R0, 0x1 ;  /* 0x0000000100007836 */ /* 0x000fca0000000000 */
[----:B------:R-:W-:Y:S02]  /*1040*/  ISETP.NE.AND P0, PT, R0, RZ, PT ;  /* 0x000000ff0000720c */ /* 0x000fe40003f05270 */
[----:B-1----:R-:W-:Y:S01]  /*1050*/  IADD3 R53, PT, PT, R53, 0x8, RZ ;  /* 0x0000000835357810 */ /* 0x002fe20007ffe0ff */
[----:B----4-:R1:W-:Y:S02]  /*1060*/  STG.E.64 desc[UR10][R4.64], R6 ;  /* 0x0000000604007986 */ /* 0x0103e4000c101b0a */
[----:B-1----:R-:W-:-:S08]  /*1070*/  IMAD.WIDE.U32 R4, R3, 0x8, R4 ;  /* 0x0000000803047825 */ /* 0x002fd000078e0004 */
[----:B------:R-:W-:Y:S05]  /*1080*/  @P0 BRA `(.L_x_4) ;  /* 0xfffffffc00e40947 */ /* 0x000fea000383ffff */
[----:B------:R-:W-:Y:S05]  /*1090*/  EXIT ;  /* 0x000000000000794d */ /* 0x000fea0003800000 */
.L_x_9:
[----:B------:R-:W-:-:S00]  /*10a0*/  BRA `(.L_x_9) ;  /* 0xfffffffc00fc7947 */ /* 0x000fc0000383ffff */
[----:B------:R-:W-:-:S00]  /*10b0*/  NOP ;  /* 0x0000000000007918 */ /* 0x000fc00000000000 */
        /* <DEDUP_REMOVED lines=12> */
.L_x_10:


//--------------------- .nv.shared._Z19device_Matrix_multiILi16ELi4EEvPKdS1_Pdiii --------------------------
	.section	.nv.shared._Z19device_Matrix_multiILi16ELi4EEvPKdS1_Pdiii,"aw",@nobits
	.sectionflags	@""
	.align	8
.nv.shared._Z19device_Matrix_multiILi16ELi4EEvPKdS1_Pdiii:
	.zero		3200


//--------------------- .nv.shared.reserved.0     --------------------------
	.section	.nv.shared.reserved.0,"aw",@nobits
	.weak		__nv_reservedSMEM_offset_0_alias
	.size		__nv_reservedSMEM_offset_0_alias, 0, 64
	.other		__nv_reservedSMEM_offset_0_alias,@"STO_CUDA_RESERVED_SHARED STV_DEFAULT"
__nv_reservedSMEM_offset_0_alias:
	.zero		0
	.zero		64


//--------------------- .nv.constant0._Z19device_Matrix_multiILi16ELi4EEvPKdS1_Pdiii --------------------------
	.section	.nv.constant0._Z19device_Matrix_multiILi16ELi4EEvPKdS1_Pdiii,"a",@progbits
	.sectionflags	@""
	.align	4
.nv.constant0._Z19device_Matrix_multiILi16ELi4EEvPKdS1_Pdiii:
	.zero		932


//--------------------- SYMBOLS --------------------------

	.type		.nv.reservedSmem.offset0,@object
	.size		.nv.reservedSmem.offset0,0x4
	.type		.nv.reservedSmem.cap,@object
	.size		.nv.reservedSmem.cap,0x4
